//
// Generated by NVIDIA NVVM Compiler
//
// Compiler Build ID: CL-36424714
// Cuda compilation tools, release 13.0, V13.0.88
// Based on NVVM 20.0.0
//

.version 9.0
.target sm_100
.address_size 64

	// .globl	_Z9prefixSumPiS_
// _ZZ9prefixSumPiS_E4temp has been demoted

.visible .entry _Z9prefixSumPiS_(
	.param .u64 .ptr .align 1 _Z9prefixSumPiS__param_0,
	.param .u64 .ptr .align 1 _Z9prefixSumPiS__param_1
)
{
	.reg .pred 	%p<4>;
	.reg .b32 	%r<25>;
	.reg .b64 	%rd<9>;
	// demoted variable
	.shared .align 4 .b8 _ZZ9prefixSumPiS_E4temp[32];
	ld.param.u64 	%rd2, [_Z9prefixSumPiS__param_0];
	ld.param.u64 	%rd1, [_Z9prefixSumPiS__param_1];
	cvta.to.global.u64 	%rd3, %rd2;
	mov.u32 	%r1, %tid.x;
	mul.wide.u32 	%rd4, %r1, 4;
	add.s64 	%rd5, %rd3, %rd4;
	ld.global.u32 	%r10, [%rd5];
	shl.b32 	%r11, %r1, 2;
	mov.u32 	%r12, _ZZ9prefixSumPiS_E4temp;
	add.s32 	%r2, %r12, %r11;
	st.shared.u32 	[%r2], %r10;
	bar.sync 	0;
	setp.eq.s32 	%p1, %r1, 0;
	mov.b32 	%r22, 0;
	@%p1 bra 	$L__BB0_2;
	ld.shared.u32 	%r22, [%r2+-4];
$L__BB0_2:
	bar.sync 	0;
	ld.shared.u32 	%r14, [%r2];
	add.s32 	%r15, %r14, %r22;
	st.shared.u32 	[%r2], %r15;
	bar.sync 	0;
	setp.lt.u32 	%p2, %r1, 2;
	mov.b32 	%r23, 0;
	@%p2 bra 	$L__BB0_4;
	ld.shared.u32 	%r23, [%r2+-8];
$L__BB0_4:
	bar.sync 	0;
	ld.shared.u32 	%r17, [%r2];
	add.s32 	%r18, %r17, %r23;
	st.shared.u32 	[%r2], %r18;
	bar.sync 	0;
	setp.lt.u32 	%p3, %r1, 4;
	mov.b32 	%r24, 0;
	@%p3 bra 	$L__BB0_6;
	ld.shared.u32 	%r24, [%r2+-16];
$L__BB0_6:
	bar.sync 	0;
	ld.shared.u32 	%r19, [%r2];
	add.s32 	%r20, %r19, %r24;
	st.shared.u32 	[%r2], %r20;
	bar.sync 	0;
	cvta.to.global.u64 	%rd6, %rd1;
	ld.shared.u32 	%r21, [%r2];
	add.s64 	%rd8, %rd6, %rd4;
	st.global.u32 	[%rd8], %r21;
	ret;

}


// ===== COMPILED SASS (sm_100) =====

	.target	sm_100

	.elftype	@"ET_EXEC"


//--------------------- .note.nv.tkinfo           --------------------------
	.section	.note.nv.tkinfo,"",@"SHT_NOTE"
	.sectionflags	@"SHF_NOTE_NV_TKINFO"
	.tkinfo
        /*0018*/ 	.word	0x00000002
        /*0030*/ 	.string	""
        /*0030*/ 	.string	"ptxas"
        /*0030*/ 	.string	"Cuda compilation tools, release 13.0, V13.0.88"
        /*0030*/ 	.string	"Build cuda_13.0.r13.0/compiler.36424714_0"
        /*0030*/ 	.string	"-arch sm_100 -m 64 "



//--------------------- .note.nv.cuinfo           --------------------------
	.section	.note.nv.cuinfo,"",@"SHT_NOTE"
	.sectionflags	@"SHF_NOTE_NV_CUINFO"
        /*0018*/ 	.short	0x0002
        /*001a*/ 	.short	0x0064
        /*001c*/ 	.short	0x0082
	.zero		2


//--------------------- .nv.info                  --------------------------
	.section	.nv.info,"",@"SHT_CUDA_INFO"
	.align	4


	//----- nvinfo : EIATTR_REGCOUNT
	.align		4
        /*0000*/ 	.byte	0x04, 0x2f
        /*0002*/ 	.short	(.L_1 - .L_0)
	.align		4
.L_0:
        /*0004*/ 	.word	index@(_Z9prefixSumPiS_)
        /*0008*/ 	.word	0x0000000c


	//----- nvinfo : EIATTR_FRAME_SIZE
	.align		4
.L_1:
        /*000c*/ 	.byte	0x04, 0x11
        /*000e*/ 	.short	(.L_3 - .L_2)
	.align		4
.L_2:
        /*0010*/ 	.word	index@(_Z9prefixSumPiS_)
        /*0014*/ 	.word	0x00000000


	//----- nvinfo : EIATTR_MIN_STACK_SIZE
	.align		4
.L_3:
        /*0018*/ 	.byte	0x04, 0x12
        /*001a*/ 	.short	(.L_5 - .L_4)
	.align		4
.L_4:
        /*001c*/ 	.word	index@(_Z9prefixSumPiS_)
        /*0020*/ 	.word	0x00000000
.L_5:


//--------------------- .nv.compat                --------------------------
	.section	.nv.compat,"",@"SHT_CUDA_COMPAT_INFO"
	.align	4
        /*0000*/ 	.byte	0x02, 0x09, 0x00, 0x00, 0x02, 0x02, 0x01, 0x00, 0x02, 0x05, 0x05, 0x00, 0x03, 0x07, 0x01, 0x01
        /*0010*/ 	.byte	0x02, 0x03, 0x00, 0x00, 0x02, 0x06, 0x01, 0x00, 0x04, 0x0b, 0x08, 0x00, 0x09, 0x00, 0x00, 0x00
        /*0020*/ 	.byte	0x00, 0x00, 0x00, 0x00


//--------------------- .nv.info._Z9prefixSumPiS_ --------------------------
	.section	.nv.info._Z9prefixSumPiS_,"",@"SHT_CUDA_INFO"
	.sectionflags	@""
	.align	4


	//----- nvinfo : EIATTR_CUDA_API_VERSION
	.align		4
        /*0000*/ 	.byte	0x04, 0x37
        /*0002*/ 	.short	(.L_7 - .L_6)
.L_6:
        /*0004*/ 	.word	0x00000082


	//----- nvinfo : EIATTR_KPARAM_INFO
	.align		4
.L_7:
        /*0008*/ 	.byte	0x04, 0x17
        /*000a*/ 	.short	(.L_9 - .L_8)
.L_8:
        /*000c*/ 	.word	0x00000000
        /*0010*/ 	.short	0x0001
        /*0012*/ 	.short	0x0008
        /*0014*/ 	.byte	0x00, 0xf5, 0x21, 0x00


	//----- nvinfo : EIATTR_KPARAM_INFO
	.align		4
.L_9:
        /*0018*/ 	.byte	0x04, 0x17
        /*001a*/ 	.short	(.L_11 - .L_10)
.L_10:
        /*001c*/ 	.word	0x00000000
        /*0020*/ 	.short	0x0000
        /*0022*/ 	.short	0x0000
        /*0024*/ 	.byte	0x00, 0xf5, 0x21, 0x00


	//----- nvinfo : EIATTR_SPARSE_MMA_MASK
	.align		4
.L_11:
        /*0028*/ 	.byte	0x03, 0x50
        /*002a*/ 	.short	0x0000


	//----- nvinfo : EIATTR_MAXREG_COUNT
	.align		4
        /*002c*/ 	.byte	0x03, 0x1b
        /*002e*/ 	.short	0x00ff


	//----- nvinfo : EIATTR_NUM_BARRIERS
	.align		4
        /*0030*/ 	.byte	0x02, 0x4c
        /*0032*/ 	.byte	0x01
	.zero		1


	//----- nvinfo : EIATTR_MERCURY_ISA_VERSION
	.align		4
        /*0034*/ 	.byte	0x03, 0x5f
        /*0036*/ 	.short	0x0101


	//----- nvinfo : EIATTR_VRC_CTA_INIT_COUNT
	.align		4
        /*0038*/ 	.byte	0x02, 0x4a
	.zero		1
	.zero		1


	//----- nvinfo : EIATTR_EXIT_INSTR_OFFSETS
	.align		4
        /*003c*/ 	.byte	0x04, 0x1c
        /*003e*/ 	.short	(.L_13 - .L_12)


	//   ....[0]....
.L_12:
        /*0040*/ 	.word	0x00000280


	//----- nvinfo : EIATTR_CBANK_PARAM_SIZE
	.align		4
.L_13:
        /*0044*/ 	.byte	0x03, 0x19
        /*0046*/ 	.short	0x0010


	//----- nvinfo : EIATTR_PARAM_CBANK
	.align		4
        /*0048*/ 	.byte	0x04, 0x0a
        /*004a*/ 	.short	(.L_15 - .L_14)
	.align		4
.L_14:
        /*004c*/ 	.word	index@(.nv.constant0._Z9prefixSumPiS_)
        /*0050*/ 	.short	0x0380
        /*0052*/ 	.short	0x0010


	//----- nvinfo : EIATTR_SW_WAR
	.align		4
.L_15:
        /*0054*/ 	.byte	0x04, 0x36
        /*0056*/ 	.short	(.L_17 - .L_16)
.L_16:
        /*0058*/ 	.word	0x00000008
.L_17:


//--------------------- .nv.callgraph             --------------------------
	.section	.nv.callgraph,"",@"SHT_CUDA_CALLGRAPH"
	.align	4
	.sectionentsize	8
	.align		4
        /*0000*/ 	.word	0x00000000
	.align		4
        /*0004*/ 	.word	0xffffffff
	.align		4
        /*0008*/ 	.word	0x00000000
	.align		4
        /*000c*/ 	.word	0xfffffffe
	.align		4
        /*0010*/ 	.word	0x00000000
	.align		4
        /*0014*/ 	.word	0xfffffffd
	.align		4
        /*0018*/ 	.word	0x00000000
	.align		4
        /*001c*/ 	.word	0xfffffffc


//--------------------- .text._Z9prefixSumPiS_    --------------------------
	.section	.text._Z9prefixSumPiS_,"ax",@progbits
	.align	128
        .global         _Z9prefixSumPiS_
        .type           _Z9prefixSumPiS_,@function
        .size           _Z9prefixSumPiS_,(.L_x_1 - _Z9prefixSumPiS_)
        .other          _Z9prefixSumPiS_,@"STO_CUDA_ENTRY STV_DEFAULT"
_Z9prefixSumPiS_:
.text._Z9prefixSumPiS_:
[----:B------:R-:W-:Y:S01]  /*0000*/  LDC R1, c[0x0][0x37c] ;  /* 0x0000df00ff017b82 */ /* 0x000fe20000000800 */
[----:B------:R-:W0:Y:S07]  /*0010*/  S2R R9, SR_TID.X ;  /* 0x0000000000097919 */ /* 0x000e2e0000002100 */
[----:B------:R-:W0:Y:S01]  /*0020*/  LDC.64 R2, c[0x0][0x380] ;  /* 0x0000e000ff027b82 */ /* 0x000e220000000a00 */
[----:B------:R-:W1:Y:S01]  /*0030*/  LDCU.64 UR6, c[0x0][0x358] ;  /* 0x00006b00ff0677ac */ /* 0x000e620008000a00 */
[----:B0-----:R-:W-:-:S06]  /*0040*/  IMAD.WIDE.U32 R2, R9, 0x4, R2 ;  /* 0x0000000409027825 */ /* 0x001fcc00078e0002 */
[----:B-1----:R-:W2:Y:S01]  /*0050*/  LDG.E R2, desc[UR6][R2.64] ;  /* 0x0000000602027981 */ /* 0x002ea2000c1e1900 */
[----:B------:R-:W0:Y:S01]  /*0060*/  S2UR UR5, SR_CgaCtaId ;  /* 0x00000000000579c3 */ /* 0x000e220000008800 */
[----:B------:R-:W-:Y:S01]  /*0070*/  UMOV UR4, 0x400 ;  /* 0x0000040000047882 */ /* 0x000fe20000000000 */
[----:B------:R-:W-:Y:S01]  /*0080*/  ISETP.NE.AND P0, PT, R9, RZ, PT ;  /* 0x000000ff0900720c */ /* 0x000fe20003f05270 */
[----:B------:R-:W-:Y:S01]  /*0090*/  IMAD.MOV.U32 R0, RZ, RZ, RZ ;  /* 0x000000ffff007224 */ /* 0x000fe200078e00ff */
[----:B0-----:R-:W-:-:S06]  /*00a0*/  ULEA UR4, UR5, UR4, 0x18 ;  /* 0x0000000405047291 */ /* 0x001fcc000f8ec0ff */
[----:B------:R-:W-:-:S05]  /*00b0*/  LEA R5, R9, UR4, 0x2 ;  /* 0x0000000409057c11 */ /* 0x000fca000f8e10ff */
[----:B--2---:R-:W-:Y:S01]  /*00c0*/  STS [R5], R2 ;  /* 0x0000000205007388 */ /* 0x004fe20000000800 */
[----:B------:R-:W-:Y:S06]  /*00d0*/  BAR.SYNC.DEFER_BLOCKING 0x0 ;  /* 0x0000000000007b1d */ /* 0x000fec0000010000 */
[----:B------:R-:W-:Y:S02]  /*00e0*/  @P0 LDS R0, [R5+-0x4] ;  /* 0xfffffc0005000984 */ /* 0x000fe40000000800 */
[----:B------:R-:W-:Y:S01]  /*00f0*/  BAR.SYNC.DEFER_BLOCKING 0x0 ;  /* 0x0000000000007b1d */ /* 0x000fe20000010000 */
[----:B------:R-:W-:-:S05]  /*0100*/  ISETP.GE.U32.AND P0, PT, R9, 0x2, PT ;  /* 0x000000020900780c */ /* 0x000fca0003f06070 */
[----:B------:R-:W0:Y:S02]  /*0110*/  LDS R3, [R5] ;  /* 0x0000000005037984 */ /* 0x000e240000000800 */
[----:B0-----:R-:W-:Y:S02]  /*0120*/  IMAD.IADD R0, R3, 0x1, R0 ;  /* 0x0000000103007824 */ /* 0x001fe400078e0200 */
[----:B------:R-:W-:-:S03]  /*0130*/  HFMA2 R3, -RZ, RZ, 0, 0 ;  /* 0x00000000ff037431 */ /* 0x000fc600000001ff */
[----:B------:R-:W-:Y:S01]  /*0140*/  STS [R5], R0 ;  /* 0x0000000005007388 */ /* 0x000fe20000000800 */
[----:B------:R-:W-:Y:S06]  /*0150*/  BAR.SYNC.DEFER_BLOCKING 0x0 ;  /* 0x0000000000007b1d */ /* 0x000fec0000010000 */
[----:B------:R-:W-:Y:S02]  /*0160*/  @P0 LDS R3, [R5+-0x8] ;  /* 0xfffff80005030984 */ /* 0x000fe40000000800 */
[----:B------:R-:W-:Y:S01]  /*0170*/  BAR.SYNC.DEFER_BLOCKING 0x0 ;  /* 0x0000000000007b1d */ /* 0x000fe20000010000 */
[----:B------:R-:W-:-:S05]  /*0180*/  ISETP.GE.U32.AND P0, PT, R9, 0x4, PT ;  /* 0x000000040900780c */ /* 0x000fca0003f06070 */
[----:B------:R-:W0:Y:S02]  /*0190*/  LDS R2, [R5] ;  /* 0x0000000005027984 */ /* 0x000e240000000800 */
[----:B0-----:R-:W-:Y:S01]  /*01a0*/  IMAD.IADD R4, R2, 0x1, R3 ;  /* 0x0000000102047824 */ /* 0x001fe200078e0203 */
[----:B------:R-:W-:-:S04]  /*01b0*/  MOV R2, RZ ;  /* 0x000000ff00027202 */ /* 0x000fc80000000f00 */
[----:B------:R-:W-:Y:S01]  /*01c0*/  STS [R5], R4 ;  /* 0x0000000405007388 */ /* 0x000fe20000000800 */
[----:B------:R-:W-:Y:S06]  /*01d0*/  BAR.SYNC.DEFER_BLOCKING 0x0 ;  /* 0x0000000000007b1d */ /* 0x000fec0000010000 */
[----:B------:R-:W-:Y:S02]  /*01e0*/  @P0 LDS R2, [R5+-0x10] ;  /* 0xfffff00005020984 */ /* 0x000fe40000000800 */
[----:B------:R-:W-:Y:S06]  /*01f0*/  BAR.SYNC.DEFER_BLOCKING 0x0 ;  /* 0x0000000000007b1d */ /* 0x000fec0000010000 */
[----:B------:R-:W0:Y:S02]  /*0200*/  LDS R3, [R5] ;  /* 0x0000000005037984 */ /* 0x000e240000000800 */
[----:B0-----:R-:W-:-:S02]  /*0210*/  IMAD.IADD R0, R3, 0x1, R2 ;  /* 0x0000000103007824 */ /* 0x001fc400078e0202 */
[----:B------:R-:W0:Y:S03]  /*0220*/  LDC.64 R2, c[0x0][0x388] ;  /* 0x0000e200ff027b82 */ /* 0x000e260000000a00 */
[----:B------:R-:W-:Y:S05]  /*0230*/  STS [R5], R0 ;  /* 0x0000000005007388 */ /* 0x000fea0000000800 */
[----:B------:R-:W-:Y:S01]  /*0240*/  BAR.SYNC.DEFER_BLOCKING 0x0 ;  /* 0x0000000000007b1d */ /* 0x000fe20000010000 */
[----:B0-----:R-:W-:-:S05]  /*0250*/  IMAD.WIDE.U32 R2, R9, 0x4, R2 ;  /* 0x0000000409027825 */ /* 0x001fca00078e0002 */
[----:B------:R-:W0:Y:S04]  /*0260*/  LDS R7, [R5] ;  /* 0x0000000005077984 */ /* 0x000e280000000800 */
[----:B0-----:R-:W-:Y:S01]  /*0270*/  STG.E desc[UR6][R2.64], R7 ;  /* 0x0000000702007986 */ /* 0x001fe2000c101906 */
[----:B------:R-:W-:Y:S05]  /*0280*/  EXIT ;  /* 0x000000000000794d */ /* 0x000fea0003800000 */
.L_x_0:
[----:B------:R-:W-:-:S00]  /*0290*/  BRA `(.L_x_0) ;  /* 0xfffffffc00fc7947 */ /* 0x000fc0000383ffff */
[----:B------:R-:W-:-:S00]  /*02a0*/  NOP ;  /* 0x0000000000007918 */ /* 0x000fc00000000000 */
        /* <DEDUP_REMOVED lines=13> */
.L_x_1:


//--------------------- .nv.shared._Z9prefixSumPiS_ --------------------------
	.section	.nv.shared._Z9prefixSumPiS_,"aw",@nobits
	.sectionflags	@""
	.align	4
.nv.shared._Z9prefixSumPiS_:
	.zero		1056


//--------------------- .nv.shared.reserved.0     --------------------------
	.section	.nv.shared.reserved.0,"aw",@nobits
	.weak		__nv_reservedSMEM_offset_0_alias
	.size		__nv_reservedSMEM_offset_0_alias, 0, 64
	.other		__nv_reservedSMEM_offset_0_alias,@"STO_CUDA_RESERVED_SHARED STV_DEFAULT"
__nv_reservedSMEM_offset_0_alias:
	.zero		0
	.zero		64


//--------------------- .nv.constant0._Z9prefixSumPiS_ --------------------------
	.section	.nv.constant0._Z9prefixSumPiS_,"a",@progbits
	.sectionflags	@""
	.align	4
.nv.constant0._Z9prefixSumPiS_:
	.zero		912


//--------------------- SYMBOLS --------------------------

	.type		.nv.reservedSmem.offset0,@object
	.size		.nv.reservedSmem.offset0,0x4
	.type		.nv.reservedSmem.cap,@object
	.size		.nv.reservedSmem.cap,0x4
